//
// Generated by NVIDIA NVVM Compiler
//
// Compiler Build ID: CL-36424714
// Cuda compilation tools, release 13.0, V13.0.88
// Based on NVVM 20.0.0
//

.version 9.0
.target sm_100
.address_size 64

	// .globl	_Z13convolution_1PiS_S_
.const .align 4 .b8 M[40];

.visible .entry _Z13convolution_1PiS_S_(
	.param .u64 .ptr .align 1 _Z13convolution_1PiS_S__param_0,
	.param .u64 .ptr .align 1 _Z13convolution_1PiS_S__param_1,
	.param .u64 .ptr .align 1 _Z13convolution_1PiS_S__param_2
)
{
	.reg .pred 	%p<2>;
	.reg .b32 	%r<7>;
	.reg .b64 	%rd<10>;

	ld.param.u64 	%rd2, [_Z13convolution_1PiS_S__param_0];
	ld.param.u64 	%rd3, [_Z13convolution_1PiS_S__param_1];
	ld.param.u64 	%rd1, [_Z13convolution_1PiS_S__param_2];
	cvta.to.global.u64 	%rd4, %rd2;
	cvta.to.global.u64 	%rd5, %rd3;
	mov.u32 	%r1, %ctaid.x;
	mov.u32 	%r2, %ntid.x;
	mov.u32 	%r3, %tid.x;
	mad.lo.s32 	%r4, %r1, %r2, %r3;
	mul.wide.s32 	%rd6, %r4, 4;
	add.s64 	%rd7, %rd5, %rd6;
	ld.global.u32 	%r5, [%rd7];
	add.s64 	%rd8, %rd4, %rd6;
	st.global.u32 	[%rd8], %r5;
	setp.eq.s32 	%p1, %r5, 0;
	@%p1 bra 	$L__BB0_2;
	cvta.to.global.u64 	%rd9, %rd1;
	mov.b32 	%r6, 5;
	st.global.u32 	[%rd9], %r6;
$L__BB0_2:
	ret;

}


// ===== COMPILED SASS (sm_100) =====

	.target	sm_100

	.elftype	@"ET_EXEC"


//--------------------- .note.nv.tkinfo           --------------------------
	.section	.note.nv.tkinfo,"",@"SHT_NOTE"
	.sectionflags	@"SHF_NOTE_NV_TKINFO"
	.tkinfo
        /*0018*/ 	.word	0x00000002
        /*0030*/ 	.string	""
        /*0030*/ 	.string	"ptxas"
        /*0030*/ 	.string	"Cuda compilation tools, release 13.0, V13.0.88"
        /*0030*/ 	.string	"Build cuda_13.0.r13.0/compiler.36424714_0"
        /*0030*/ 	.string	"-arch sm_100 -m 64 "



//--------------------- .note.nv.cuinfo           --------------------------
	.section	.note.nv.cuinfo,"",@"SHT_NOTE"
	.sectionflags	@"SHF_NOTE_NV_CUINFO"
        /*0018*/ 	.short	0x0002
        /*001a*/ 	.short	0x0064
        /*001c*/ 	.short	0x0082
	.zero		2


//--------------------- .nv.info                  --------------------------
	.section	.nv.info,"",@"SHT_CUDA_INFO"
	.align	4


	//----- nvinfo : EIATTR_REGCOUNT
	.align		4
        /*0000*/ 	.byte	0x04, 0x2f
        /*0002*/ 	.short	(.L_2 - .L_1)
	.align		4
.L_1:
        /*0004*/ 	.word	index@(_Z13convolution_1PiS_S_)
        /*0008*/ 	.word	0x0000000a


	//----- nvinfo : EIATTR_FRAME_SIZE
	.align		4
.L_2:
        /*000c*/ 	.byte	0x04, 0x11
        /*000e*/ 	.short	(.L_4 - .L_3)
	.align		4
.L_3:
        /*0010*/ 	.word	index@(_Z13convolution_1PiS_S_)
        /*0014*/ 	.word	0x00000000


	//----- nvinfo : EIATTR_MIN_STACK_SIZE
	.align		4
.L_4:
        /*0018*/ 	.byte	0x04, 0x12
        /*001a*/ 	.short	(.L_6 - .L_5)
	.align		4
.L_5:
        /*001c*/ 	.word	index@(_Z13convolution_1PiS_S_)
        /*0020*/ 	.word	0x00000000
.L_6:


//--------------------- .nv.compat                --------------------------
	.section	.nv.compat,"",@"SHT_CUDA_COMPAT_INFO"
	.align	4
        /*0000*/ 	.byte	0x02, 0x09, 0x00, 0x00, 0x02, 0x02, 0x01, 0x00, 0x02, 0x05, 0x05, 0x00, 0x03, 0x07, 0x01, 0x01
        /*0010*/ 	.byte	0x02, 0x03, 0x00, 0x00, 0x02, 0x06, 0x01, 0x00, 0x04, 0x0b, 0x08, 0x00, 0x09, 0x00, 0x00, 0x00
        /*0020*/ 	.byte	0x00, 0x00, 0x00, 0x00


//--------------------- .nv.info._Z13convolution_1PiS_S_ --------------------------
	.section	.nv.info._Z13convolution_1PiS_S_,"",@"SHT_CUDA_INFO"
	.sectionflags	@""
	.align	4


	//----- nvinfo : EIATTR_CUDA_API_VERSION
	.align		4
        /*0000*/ 	.byte	0x04, 0x37
        /*0002*/ 	.short	(.L_8 - .L_7)
.L_7:
        /*0004*/ 	.word	0x00000082


	//----- nvinfo : EIATTR_KPARAM_INFO
	.align		4
.L_8:
        /*0008*/ 	.byte	0x04, 0x17
        /*000a*/ 	.short	(.L_10 - .L_9)
.L_9:
        /*000c*/ 	.word	0x00000000
        /*0010*/ 	.short	0x0002
        /*0012*/ 	.short	0x0010
        /*0014*/ 	.byte	0x00, 0xf5, 0x21, 0x00


	//----- nvinfo : EIATTR_KPARAM_INFO
	.align		4
.L_10:
        /*0018*/ 	.byte	0x04, 0x17
        /*001a*/ 	.short	(.L_12 - .L_11)
.L_11:
        /*001c*/ 	.word	0x00000000
        /*0020*/ 	.short	0x0001
        /*0022*/ 	.short	0x0008
        /*0024*/ 	.byte	0x00, 0xf5, 0x21, 0x00


	//----- nvinfo : EIATTR_KPARAM_INFO
	.align		4
.L_12:
        /*0028*/ 	.byte	0x04, 0x17
        /*002a*/ 	.short	(.L_14 - .L_13)
.L_13:
        /*002c*/ 	.word	0x00000000
        /*0030*/ 	.short	0x0000
        /*0032*/ 	.short	0x0000
        /*0034*/ 	.byte	0x00, 0xf5, 0x21, 0x00


	//----- nvinfo : EIATTR_SPARSE_MMA_MASK
	.align		4
.L_14:
        /*0038*/ 	.byte	0x03, 0x50
        /*003a*/ 	.short	0x0000


	//----- nvinfo : EIATTR_MAXREG_COUNT
	.align		4
        /*003c*/ 	.byte	0x03, 0x1b
        /*003e*/ 	.short	0x00ff


	//----- nvinfo : EIATTR_MERCURY_ISA_VERSION
	.align		4
        /*0040*/ 	.byte	0x03, 0x5f
        /*0042*/ 	.short	0x0101


	//----- nvinfo : EIATTR_VRC_CTA_INIT_COUNT
	.align		4
        /*0044*/ 	.byte	0x02, 0x4a
	.zero		1
	.zero		1


	//----- nvinfo : EIATTR_EXIT_INSTR_OFFSETS
	.align		4
        /*0048*/ 	.byte	0x04, 0x1c
        /*004a*/ 	.short	(.L_16 - .L_15)


	//   ....[0]....
.L_15:
        /*004c*/ 	.word	0x000000d0


	//   ....[1]....
        /*0050*/ 	.word	0x00000110


	//----- nvinfo : EIATTR_CBANK_PARAM_SIZE
	.align		4
.L_16:
        /*0054*/ 	.byte	0x03, 0x19
        /*0056*/ 	.short	0x0018


	//----- nvinfo : EIATTR_PARAM_CBANK
	.align		4
        /*0058*/ 	.byte	0x04, 0x0a
        /*005a*/ 	.short	(.L_18 - .L_17)
	.align		4
.L_17:
        /*005c*/ 	.word	index@(.nv.constant0._Z13convolution_1PiS_S_)
        /*0060*/ 	.short	0x0380
        /*0062*/ 	.short	0x0018


	//----- nvinfo : EIATTR_SW_WAR
	.align		4
.L_18:
        /*0064*/ 	.byte	0x04, 0x36
        /*0066*/ 	.short	(.L_20 - .L_19)
.L_19:
        /*0068*/ 	.word	0x00000008
.L_20:


//--------------------- .nv.callgraph             --------------------------
	.section	.nv.callgraph,"",@"SHT_CUDA_CALLGRAPH"
	.align	4
	.sectionentsize	8
	.align		4
        /*0000*/ 	.word	0x00000000
	.align		4
        /*0004*/ 	.word	0xffffffff
	.align		4
        /*0008*/ 	.word	0x00000000
	.align		4
        /*000c*/ 	.word	0xfffffffe
	.align		4
        /*0010*/ 	.word	0x00000000
	.align		4
        /*0014*/ 	.word	0xfffffffd
	.align		4
        /*0018*/ 	.word	0x00000000
	.align		4
        /*001c*/ 	.word	0xfffffffc


//--------------------- .nv.constant3             --------------------------
	.section	.nv.constant3,"a",@progbits
	.align	4
.nv.constant3:
	.type		M,@object
	.size		M,(.L_0 - M)
M:
	.zero		40
.L_0:


//--------------------- .text._Z13convolution_1PiS_S_ --------------------------
	.section	.text._Z13convolution_1PiS_S_,"ax",@progbits
	.align	128
        .global         _Z13convolution_1PiS_S_
        .type           _Z13convolution_1PiS_S_,@function
        .size           _Z13convolution_1PiS_S_,(.L_x_1 - _Z13convolution_1PiS_S_)
        .other          _Z13convolution_1PiS_S_,@"STO_CUDA_ENTRY STV_DEFAULT"
_Z13convolution_1PiS_S_:
.text._Z13convolution_1PiS_S_:
[----:B------:R-:W-:Y:S01]  /*0000*/  LDC R1, c[0x0][0x37c] ;  /* 0x0000df00ff017b82 */ /* 0x000fe20000000800 */
[----:B------:R-:W0:Y:S07]  /*0010*/  S2R R0, SR_TID.X ;  /* 0x0000000000007919 */ /* 0x000e2e0000002100 */
[----:B------:R-:W0:Y:S01]  /*0020*/  S2UR UR6, SR_CTAID.X ;  /* 0x00000000000679c3 */ /* 0x000e220000002500 */
[----:B------:R-:W1:Y:S07]  /*0030*/  LDCU.64 UR4, c[0x0][0x358] ;  /* 0x00006b00ff0477ac */ /* 0x000e6e0008000a00 */
[----:B------:R-:W0:Y:S08]  /*0040*/  LDC R7, c[0x0][0x360] ;  /* 0x0000d800ff077b82 */ /* 0x000e300000000800 */
[----:B------:R-:W2:Y:S08]  /*0050*/  LDC.64 R2, c[0x0][0x388] ;  /* 0x0000e200ff027b82 */ /* 0x000eb00000000a00 */
[----:B------:R-:W3:Y:S01]  /*0060*/  LDC.64 R4, c[0x0][0x380] ;  /* 0x0000e000ff047b82 */ /* 0x000ee20000000a00 */
[----:B0-----:R-:W-:-:S04]  /*0070*/  IMAD R7, R7, UR6, R0 ;  /* 0x0000000607077c24 */ /* 0x001fc8000f8e0200 */
[----:B--2---:R-:W-:-:S06]  /*0080*/  IMAD.WIDE R2, R7, 0x4, R2 ;  /* 0x0000000407027825 */ /* 0x004fcc00078e0202 */
[----:B-1----:R-:W2:Y:S01]  /*0090*/  LDG.E R3, desc[UR4][R2.64] ;  /* 0x0000000402037981 */ /* 0x002ea2000c1e1900 */
[----:B---3--:R-:W-:Y:S01]  /*00a0*/  IMAD.WIDE R4, R7, 0x4, R4 ;  /* 0x0000000407047825 */ /* 0x008fe200078e0204 */
[----:B--2---:R-:W-:-:S04]  /*00b0*/  ISETP.NE.AND P0, PT, R3, RZ, PT ;  /* 0x000000ff0300720c */ /* 0x004fc80003f05270 */
[----:B------:R0:W-:Y:S09]  /*00c0*/  STG.E desc[UR4][R4.64], R3 ;  /* 0x0000000304007986 */ /* 0x0001f2000c101904 */
[----:B------:R-:W-:Y:S05]  /*00d0*/  @!P0 EXIT ;  /* 0x000000000000894d */ /* 0x000fea0003800000 */
[----:B0-----:R-:W0:Y:S01]  /*00e0*/  LDC.64 R2, c[0x0][0x390] ;  /* 0x0000e400ff027b82 */ /* 0x001e220000000a00 */
[----:B------:R-:W-:-:S05]  /*00f0*/  HFMA2 R5, -RZ, RZ, 0, 2.98023223876953125e-07 ;  /* 0x00000005ff057431 */ /* 0x000fca00000001ff */
[----:B0-----:R-:W-:Y:S01]  /*0100*/  STG.E desc[UR4][R2.64], R5 ;  /* 0x0000000502007986 */ /* 0x001fe2000c101904 */
[----:B------:R-:W-:Y:S05]  /*0110*/  EXIT ;  /* 0x000000000000794d */ /* 0x000fea0003800000 */
.L_x_0:
[----:B------:R-:W-:-:S00]  /*0120*/  BRA `(.L_x_0) ;  /* 0xfffffffc00fc7947 */ /* 0x000fc0000383ffff */
[----:B------:R-:W-:-:S00]  /*0130*/  NOP ;  /* 0x0000000000007918 */ /* 0x000fc00000000000 */
        /* <DEDUP_REMOVED lines=12> */
.L_x_1:


//--------------------- .nv.shared.reserved.0     --------------------------
	.section	.nv.shared.reserved.0,"aw",@nobits
	.weak		__nv_reservedSMEM_offset_0_alias
	.size		__nv_reservedSMEM_offset_0_alias, 0, 64
	.other		__nv_reservedSMEM_offset_0_alias,@"STO_CUDA_RESERVED_SHARED STV_DEFAULT"
__nv_reservedSMEM_offset_0_alias:
	.zero		0
	.zero		64


//--------------------- .nv.constant0._Z13convolution_1PiS_S_ --------------------------
	.section	.nv.constant0._Z13convolution_1PiS_S_,"a",@progbits
	.sectionflags	@""
	.align	4
.nv.constant0._Z13convolution_1PiS_S_:
	.zero		920


//--------------------- SYMBOLS --------------------------

	.type		.nv.reservedSmem.offset0,@object
	.size		.nv.reservedSmem.offset0,0x4
